	.headerflags	@"EF_CUDA_TEXMODE_UNIFIED EF_CUDA_64BIT_ADDRESS EF_CUDA_ACCELERATORS EF_CUDA_SM90 EF_CUDA_VIRTUAL_SM(EF_CUDA_SM90)"
	.elftype	@"ET_EXEC"


//--------------------- .nv.info                  --------------------------
	.section	.nv.info,"",@"SHT_CUDA_INFO"
	.align	4


	//----- nvinfo : EIATTR_REGCOUNT
	.align		4
        /*0000*/ 	.byte	0x04, 0x2f
        /*0002*/ 	.short	(.L_1 - .L_0)
	.align		4
.L_0:
        /*0004*/ 	.word	index@(triton_poi_fused_convolution_13)
        /*0008*/ 	.word	0x0000000c


	//----- nvinfo : EIATTR_MIN_STACK_SIZE
	.align		4
.L_1:
        /*000c*/ 	.byte	0x04, 0x12
        /*000e*/ 	.short	(.L_3 - .L_2)
	.align		4
.L_2:
        /*0010*/ 	.word	index@(triton_poi_fused_convolution_13)
        /*0014*/ 	.word	0x00000000


	//----- nvinfo : EIATTR_FRAME_SIZE
	.align		4
.L_3:
        /*0018*/ 	.byte	0x04, 0x11
        /*001a*/ 	.short	(.L_5 - .L_4)
	.align		4
.L_4:
        /*001c*/ 	.word	index@(triton_poi_fused_convolution_13)
        /*0020*/ 	.word	0x00000000


	//----- nvinfo : EIATTR_MIN_STACK_SIZE
	.align		4
.L_5:
        /*0024*/ 	.byte	0x04, 0x12
        /*0026*/ 	.short	(.L_7 - .L_6)
	.align		4
.L_6:
        /*0028*/ 	.word	index@(triton_poi_fused_convolution_13)
        /*002c*/ 	.word	0x00000000
.L_7:


//--------------------- .nv.info.triton_poi_fused_convolution_13 --------------------------
	.section	.nv.info.triton_poi_fused_convolution_13,"",@"SHT_CUDA_INFO"
	.sectionflags	@""
	.align	4


	//----- nvinfo : EIATTR_CUDA_API_VERSION
	.align		4
        /*0000*/ 	.byte	0x04, 0x37
        /*0002*/ 	.short	(.L_9 - .L_8)
.L_8:
        /*0004*/ 	.word	0x0000007c


	//----- nvinfo : EIATTR_KPARAM_INFO
	.align		4
.L_9:
        /*0008*/ 	.byte	0x04, 0x17
        /*000a*/ 	.short	(.L_11 - .L_10)
.L_10:
        /*000c*/ 	.word	0x00000000
        /*0010*/ 	.short	0x0002
        /*0012*/ 	.short	0x0010
        /*0014*/ 	.byte	0x00, 0xf0, 0x11, 0x00


	//----- nvinfo : EIATTR_KPARAM_INFO
	.align		4
.L_11:
        /*0018*/ 	.byte	0x04, 0x17
        /*001a*/ 	.short	(.L_13 - .L_12)
.L_12:
        /*001c*/ 	.word	0x00000000
        /*0020*/ 	.short	0x0001
        /*0022*/ 	.short	0x0008
        /*0024*/ 	.byte	0x00, 0xf4, 0x21, 0x00


	//----- nvinfo : EIATTR_KPARAM_INFO
	.align		4
.L_13:
        /*0028*/ 	.byte	0x04, 0x17
        /*002a*/ 	.short	(.L_15 - .L_14)
.L_14:
        /*002c*/ 	.word	0x00000000
        /*0030*/ 	.short	0x0000
        /*0032*/ 	.short	0x0000
        /*0034*/ 	.byte	0x00, 0xf4, 0x21, 0x00


	//----- nvinfo : EIATTR_SPARSE_MMA_MASK
	.align		4
.L_15:
        /*0038*/ 	.byte	0x03, 0x50
        /*003a*/ 	.short	0x0000


	//----- nvinfo : EIATTR_MAXREG_COUNT
	.align		4
        /*003c*/ 	.byte	0x03, 0x1b
        /*003e*/ 	.short	0x00ff


	//----- nvinfo : EIATTR_EXIT_INSTR_OFFSETS
	.align		4
        /*0040*/ 	.byte	0x04, 0x1c
        /*0042*/ 	.short	(.L_17 - .L_16)


	//   ....[0]....
.L_16:
        /*0044*/ 	.word	0x00000180


	//----- nvinfo : EIATTR_REQNTID
	.align		4
.L_17:
        /*0048*/ 	.byte	0x04, 0x10
        /*004a*/ 	.short	(.L_19 - .L_18)
.L_18:
        /*004c*/ 	.word	0x00000100
        /*0050*/ 	.word	0x00000001
        /*0054*/ 	.word	0x00000001


	//----- nvinfo : EIATTR_CBANK_PARAM_SIZE
	.align		4
.L_19:
        /*0058*/ 	.byte	0x03, 0x19
        /*005a*/ 	.short	0x0014


	//----- nvinfo : EIATTR_PARAM_CBANK
	.align		4
        /*005c*/ 	.byte	0x04, 0x0a
        /*005e*/ 	.short	(.L_21 - .L_20)
	.align		4
.L_20:
        /*0060*/ 	.word	index@(.nv.constant0.triton_poi_fused_convolution_13)
        /*0064*/ 	.short	0x0210
        /*0066*/ 	.short	0x0014


	//----- nvinfo : EIATTR_SW_WAR
	.align		4
.L_21:
        /*0068*/ 	.byte	0x04, 0x36
        /*006a*/ 	.short	(.L_23 - .L_22)
.L_22:
        /*006c*/ 	.word	0x00000008
.L_23:


//--------------------- .nv.callgraph             --------------------------
	.section	.nv.callgraph,"",@"SHT_CUDA_CALLGRAPH"
	.align	4
	.sectionentsize	8
	.align		4
        /*0000*/ 	.word	0x00000000
	.align		4
        /*0004*/ 	.word	0xffffffff
	.align		4
        /*0008*/ 	.word	0x00000000
	.align		4
        /*000c*/ 	.word	0xfffffffe
	.align		4
        /*0010*/ 	.word	0x00000000
	.align		4
        /*0014*/ 	.word	0xfffffffd
	.align		4
        /*0018*/ 	.word	0x00000000
	.align		4
        /*001c*/ 	.word	0xfffffffc


//--------------------- .text.triton_poi_fused_convolution_13 --------------------------
	.section	.text.triton_poi_fused_convolution_13,"ax",@progbits
	.align	128
        .global         triton_poi_fused_convolution_13
        .type           triton_poi_fused_convolution_13,@function
        .size           triton_poi_fused_convolution_13,(.L_x_1 - triton_poi_fused_convolution_13)
        .other          triton_poi_fused_convolution_13,@"STO_CUDA_ENTRY STV_DEFAULT"
triton_poi_fused_convolution_13:
.text.triton_poi_fused_convolution_13:
[----:B------:R-:W-:Y:S01]  /*0000*/  LDC R1, c[0x0][0x28] ;  /* 0x00000a00ff017b82 */ /* 0x000fe20000000800 */
[----:B------:R-:W1:Y:S07]  /*0010*/  S2R R0, SR_TID.X ;  /* 0x0000000000007919 */ /* 0x000e6e0000002100 */
[----:B------:R-:W2:Y:S01]  /*0020*/  LDC.64 R4, c[0x0][0x218] ;  /* 0x00008600ff047b82 */ /* 0x000ea20000000a00 */
[----:B------:R-:W-:Y:S01]  /*0030*/  ULDC.64 UR4, c[0x0][0x208] ;  /* 0x0000820000047ab9 */ /* 0x000fe20000000a00 */
[----:B------:R-:W3:Y:S06]  /*0040*/  S2R R7, SR_CTAID.X ;  /* 0x0000000000077919 */ /* 0x000eec0000002500 */
[----:B------:R-:W4:Y:S01]  /*0050*/  LDC.64 R2, c[0x0][0x210] ;  /* 0x00008400ff027b82 */ /* 0x000f220000000a00 */
[----:B-1----:R-:W-:Y:S01]  /*0060*/  IMAD.SHL.U32 R0, R0, 0x2, RZ ;  /* 0x0000000200007824 */ /* 0x002fe200078e00ff */
[----:B---3--:R-:W-:-:S04]  /*0070*/  SHF.R.S32.HI R6, RZ, 0x16, R7 ;  /* 0x00000016ff067819 */ /* 0x008fc80000011407 */
[----:B------:R-:W-:Y:S02]  /*0080*/  LOP3.LUT R0, R0, 0x1fe, RZ, 0xc0, !PT ;  /* 0x000001fe00007812 */ /* 0x000fe400078ec0ff */
[----:B------:R-:W-:-:S03]  /*0090*/  SGXT R6, R6, 0x1 ;  /* 0x000000010606781a */ /* 0x000fc60000000200 */
[----:B------:R-:W-:-:S04]  /*00a0*/  IMAD R7, R7, 0x200, R0 ;  /* 0x0000020007077824 */ /* 0x000fc800078e0200 */
[----:B----4-:R-:W-:Y:S01]  /*00b0*/  IMAD.WIDE R2, R7, 0x4, R2 ;  /* 0x0000000407027825 */ /* 0x010fe200078e0202 */
[----:B------:R-:W-:-:S04]  /*00c0*/  LEA.HI R6, R6, R7, RZ, 0x6 ;  /* 0x0000000706067211 */ /* 0x000fc800078f30ff */
[--C-:B------:R-:W-:Y:S02]  /*00d0*/  SHF.R.S32.HI R0, RZ, 0x6, R6.reuse ;  /* 0x00000006ff007819 */ /* 0x100fe40000011406 */
[----:B------:R-:W-:Y:S02]  /*00e0*/  SHF.R.S32.HI R9, RZ, 0x1f, R6 ;  /* 0x0000001fff097819 */ /* 0x000fe40000011406 */
[----:B------:R-:W3:Y:S02]  /*00f0*/  LDG.E.64 R6, desc[UR4][R2.64] ;  /* 0x0000000402067981 */ /* 0x000ee4000c1e1b00 */
[----:B------:R-:W-:-:S04]  /*0100*/  LEA.HI R9, R9, R0, RZ, 0x9 ;  /* 0x0000000009097211 */ /* 0x000fc800078f48ff */
[----:B------:R-:W-:-:S05]  /*0110*/  LOP3.LUT R9, R9, 0xfffffe00, RZ, 0xc0, !PT ;  /* 0xfffffe0009097812 */ /* 0x000fca00078ec0ff */
[----:B------:R-:W-:-:S04]  /*0120*/  IMAD.IADD R9, R0, 0x1, -R9 ;  /* 0x0000000100097824 */ /* 0x000fc800078e0a09 */
[----:B--2---:R-:W-:-:S06]  /*0130*/  IMAD.WIDE R4, R9, 0x4, R4 ;  /* 0x0000000409047825 */ /* 0x004fcc00078e0204 */
[----:B------:R-:W3:Y:S02]  /*0140*/  LDG.E.EL R4, desc[UR4][R4.64] ;  /* 0x0000000404047981 */ /* 0x000ee4000c2e1900 */
[--C-:B---3--:R-:W-:Y:S01]  /*0150*/  FADD R6, R6, R4.reuse ;  /* 0x0000000406067221 */ /* 0x108fe20000000000 */
[----:B------:R-:W-:-:S05]  /*0160*/  FADD R7, R7, R4 ;  /* 0x0000000407077221 */ /* 0x000fca0000000000 */
[----:B------:R-:W-:Y:S01]  /*0170*/  STG.E.64 desc[UR4][R2.64], R6 ;  /* 0x0000000602007986 */ /* 0x000fe2000c101b04 */
[----:B------:R-:W-:Y:S05]  /*0180*/  EXIT ;  /* 0x000000000000794d */ /* 0x000fea0003800000 */
.L_x_0:
[----:B------:R-:W-:-:S00]  /*0190*/  BRA `(.L_x_0) ;  /* 0xfffffffc00fc7947 */ /* 0x000fc0000383ffff */
[----:B------:R-:W-:-:S00]  /*01a0*/  NOP ;  /* 0x0000000000007918 */ /* 0x000fc00000000000 */
        /* <DEDUP_REMOVED lines=13> */
.L_x_1:


//--------------------- .nv.constant0.triton_poi_fused_convolution_13 --------------------------
	.section	.nv.constant0.triton_poi_fused_convolution_13,"a",@progbits
	.sectionflags	@""
	.align	4
.nv.constant0.triton_poi_fused_convolution_13:
	.zero		548
